//
// Generated by NVIDIA NVVM Compiler
//
// Compiler Build ID: CL-36424714
// Cuda compilation tools, release 13.0, V13.0.88
// Based on NVVM 20.0.0
//

.version 9.0
.target sm_100
.address_size 64

	// .globl	matmul_m4096n4096k4096_i8xi8_tcx128x64x64w64x32_kernel
.extern .shared .align 16 .b8 buf_dyn_shmem[];

.visible .entry matmul_m4096n4096k4096_i8xi8_tcx128x64x64w64x32_kernel(
	.param .u64 .ptr .align 1 matmul_m4096n4096k4096_i8xi8_tcx128x64x64w64x32_kernel_param_0,
	.param .u64 .ptr .align 1 matmul_m4096n4096k4096_i8xi8_tcx128x64x64w64x32_kernel_param_1,
	.param .u64 .ptr .align 1 matmul_m4096n4096k4096_i8xi8_tcx128x64x64w64x32_kernel_param_2
)
.maxntid 128
{
	.reg .pred 	%p<5>;
	.reg .b32 	%r<938>;
	.reg .b64 	%rd<28>;

	mov.u32 	%r1, %ctaid.x;
	mov.u32 	%r2, %nctaid.x;
	mov.u32 	%r3, %ctaid.y;
	mad.lo.s32 	%r4, %r2, %r3, %r1;
	mov.u32 	%r153, %nctaid.y;
	mul.lo.s32 	%r5, %r2, %r153;
	mul.lo.s32 	%r154, %r2, 11;
	add.s32 	%r155, %r154, %r5;
	add.s32 	%r156, %r155, -1;
	div.u32 	%r157, %r156, %r154;
	div.u32 	%r6, %r4, %r154;
	add.s32 	%r158, %r6, 1;
	setp.lt.u32 	%p1, %r158, %r157;
	mov.b32 	%r870, 11;
	@%p1 bra 	$L__BB0_2;
	mul.lo.s32 	%r159, %r2, %r6;
	mad.lo.s32 	%r160, %r159, -11, %r5;
	div.u32 	%r870, %r160, %r2;
$L__BB0_2:
	and.b32  	%r161, %r6, 1;
	setp.eq.b32 	%p2, %r161, 1;
	not.pred 	%p3, %p2;
	@%p3 bra 	$L__BB0_4;
	mul.lo.s32 	%r162, %r2, %r6;
	mad.lo.s32 	%r163, %r162, -11, %r4;
	div.u32 	%r164, %r163, %r870;
	not.b32 	%r165, %r164;
	add.s32 	%r871, %r2, %r165;
	bra.uni 	$L__BB0_5;
$L__BB0_4:
	mul.lo.s32 	%r166, %r2, %r6;
	mad.lo.s32 	%r167, %r166, -11, %r4;
	div.u32 	%r871, %r167, %r870;
$L__BB0_5:
	mul.lo.s32 	%r169, %r2, %r6;
	mad.lo.s32 	%r170, %r169, -11, %r4;
	rem.u32 	%r171, %r170, %r870;
	mad.lo.s32 	%r172, %r6, 11, %r171;
	mov.u32 	%r173, %tid.y;
	shl.b32 	%r12, %r173, 12;
	mov.u32 	%r13, %tid.z;
	mov.u32 	%r174, %tid.x;
	shl.b32 	%r175, %r174, 4;
	shl.b32 	%r176, %r172, 19;
	shl.b32 	%r14, %r173, 18;
	shl.b32 	%r177, %r13, 17;
	add.s32 	%r178, %r177, %r14;
	or.b32  	%r179, %r178, %r175;
	add.s32 	%r15, %r179, %r176;
	shl.b32 	%r180, %r871, 18;
	shl.b32 	%r181, %r173, 17;
	shl.b32 	%r182, %r13, 16;
	add.s32 	%r183, %r180, %r181;
	add.s32 	%r184, %r183, %r182;
	or.b32  	%r872, %r184, %r175;
	mov.b32 	%r873, 0;
	mov.u32 	%r874, %r873;
	mov.u32 	%r875, %r873;
	mov.u32 	%r876, %r873;
	mov.u32 	%r877, %r873;
	mov.u32 	%r878, %r873;
	mov.u32 	%r879, %r873;
	mov.u32 	%r880, %r873;
	mov.u32 	%r881, %r873;
	mov.u32 	%r882, %r873;
	mov.u32 	%r883, %r873;
	mov.u32 	%r884, %r873;
	mov.u32 	%r885, %r873;
	mov.u32 	%r886, %r873;
	mov.u32 	%r887, %r873;
	mov.u32 	%r888, %r873;
	mov.u32 	%r889, %r873;
	mov.u32 	%r890, %r873;
	mov.u32 	%r891, %r873;
	mov.u32 	%r892, %r873;
	mov.u32 	%r893, %r873;
	mov.u32 	%r894, %r873;
	mov.u32 	%r895, %r873;
	mov.u32 	%r896, %r873;
	mov.u32 	%r897, %r873;
	mov.u32 	%r898, %r873;
	mov.u32 	%r899, %r873;
	mov.u32 	%r900, %r873;
	mov.u32 	%r901, %r873;
	mov.u32 	%r902, %r873;
	mov.u32 	%r903, %r873;
	mov.u32 	%r904, %r873;
	mov.u32 	%r905, %r873;
	mov.u32 	%r906, %r873;
	mov.u32 	%r907, %r873;
	mov.u32 	%r908, %r873;
	mov.u32 	%r909, %r873;
	mov.u32 	%r910, %r873;
	mov.u32 	%r911, %r873;
	mov.u32 	%r912, %r873;
	mov.u32 	%r913, %r873;
	mov.u32 	%r914, %r873;
	mov.u32 	%r915, %r873;
	mov.u32 	%r916, %r873;
	mov.u32 	%r917, %r873;
	mov.u32 	%r918, %r873;
	mov.u32 	%r919, %r873;
	mov.u32 	%r920, %r873;
	mov.u32 	%r921, %r873;
	mov.u32 	%r922, %r873;
	mov.u32 	%r923, %r873;
	mov.u32 	%r924, %r873;
	mov.u32 	%r925, %r873;
	mov.u32 	%r926, %r873;
	mov.u32 	%r927, %r873;
	mov.u32 	%r928, %r873;
	mov.u32 	%r929, %r873;
	mov.u32 	%r930, %r873;
	mov.u32 	%r931, %r873;
	mov.u32 	%r932, %r873;
	mov.u32 	%r933, %r873;
	mov.u32 	%r934, %r873;
	mov.u32 	%r935, %r873;
	mov.u32 	%r936, %r873;
	mov.u32 	%r937, %r873;
$L__BB0_6:
	ld.param.u64 	%rd26, [matmul_m4096n4096k4096_i8xi8_tcx128x64x64w64x32_kernel_param_1];
	ld.param.u64 	%rd25, [matmul_m4096n4096k4096_i8xi8_tcx128x64x64w64x32_kernel_param_0];
	cvt.s64.s32 	%rd12, %r872;
	cvta.to.global.u64 	%rd13, %rd26;
	add.s64 	%rd14, %rd13, %rd12;
	bar.sync 	0;
	shl.b32 	%r681, %r937, 10;
	add.s32 	%r682, %r15, %r681;
	cvt.s64.s32 	%rd15, %r682;
	cvta.to.global.u64 	%rd16, %rd25;
	add.s64 	%rd17, %rd16, %rd15;
	ld.global.nc.v4.u32 	{%r683, %r684, %r685, %r686}, [%rd17];
	mov.u32 	%r83, %tid.x;
	shl.b32 	%r84, %r83, 4;
	shl.b32 	%r687, %r13, 11;
	add.s32 	%r85, %r687, %r12;
	add.s32 	%r688, %r85, %r84;
	mov.u32 	%r689, buf_dyn_shmem;
	add.s32 	%r690, %r689, %r688;
	st.shared.v4.u32 	[%r690+4096], {%r683, %r684, %r685, %r686};
	ld.global.nc.v4.u32 	{%r691, %r692, %r693, %r694}, [%rd17+512];
	st.shared.v4.u32 	[%r690+4608], {%r691, %r692, %r693, %r694};
	ld.global.nc.v4.u32 	{%r695, %r696, %r697, %r698}, [%rd17+65536];
	st.shared.v4.u32 	[%r690+5120], {%r695, %r696, %r697, %r698};
	ld.global.nc.v4.u32 	{%r699, %r700, %r701, %r702}, [%rd17+66048];
	st.shared.v4.u32 	[%r690+5632], {%r699, %r700, %r701, %r702};
	ld.global.nc.v4.u32 	{%r703, %r704, %r705, %r706}, [%rd14];
	mov.u32 	%r707, %tid.y;
	shl.b32 	%r708, %r707, 11;
	shl.b32 	%r709, %r13, 10;
	add.s32 	%r710, %r708, %r709;
	add.s32 	%r711, %r710, %r84;
	add.s32 	%r712, %r689, %r711;
	st.shared.v4.u32 	[%r712], {%r703, %r704, %r705, %r706};
	ld.global.nc.v4.u32 	{%r713, %r714, %r715, %r716}, [%rd14+512];
	st.shared.v4.u32 	[%r712+512], {%r713, %r714, %r715, %r716};
	bar.sync 	0;
	add.s32 	%r717, %r12, %r84;
	cvt.u64.u32 	%rd18, %r717;
	cvt.u64.u32 	%rd19, %r689;
	cvta.shared.u64 	%rd20, %rd19;
	add.s64 	%rd21, %rd20, %rd18;
	add.s64 	%rd4, %rd21, 4096;
	// begin inline asm
	{ .reg .u64 addr; cvta.to.shared.u64 addr, %rd4; cvt.u32.u64 %r185, addr; }

	// end inline asm
	// begin inline asm
	ldmatrix.sync.aligned.m8n8.x4.shared.b16{%r186, %r187, %r188, %r189}, [%r185];

	// end inline asm
	add.s64 	%rd5, %rd21, 5120;
	// begin inline asm
	{ .reg .u64 addr; cvta.to.shared.u64 addr, %rd5; cvt.u32.u64 %r191, addr; }

	// end inline asm
	// begin inline asm
	ldmatrix.sync.aligned.m8n8.x4.shared.b16{%r192, %r193, %r194, %r195}, [%r191];

	// end inline asm
	add.s64 	%rd6, %rd21, 6144;
	// begin inline asm
	{ .reg .u64 addr; cvta.to.shared.u64 addr, %rd6; cvt.u32.u64 %r197, addr; }

	// end inline asm
	// begin inline asm
	ldmatrix.sync.aligned.m8n8.x4.shared.b16{%r198, %r199, %r200, %r201}, [%r197];

	// end inline asm
	add.s64 	%rd7, %rd21, 7168;
	// begin inline asm
	{ .reg .u64 addr; cvta.to.shared.u64 addr, %rd7; cvt.u32.u64 %r203, addr; }

	// end inline asm
	// begin inline asm
	ldmatrix.sync.aligned.m8n8.x4.shared.b16{%r204, %r205, %r206, %r207}, [%r203];

	// end inline asm
	or.b32  	%r718, %r84, %r687;
	add.s32 	%r719, %r689, %r718;
	ld.shared.v4.u32 	{%r385, %r386, %r399, %r400}, [%r719];
	ld.shared.v4.u32 	{%r413, %r414, %r427, %r428}, [%r719+1024];
	// begin inline asm
	mma.sync.aligned.m16n8k32.row.col.s32.s8.s8.s32{%r209, %r210, %r211, %r212}, {%r186, %r187, %r188, %r189}, {%r385, %r386}, {%r912, %r911, %r910, %r909};

	// end inline asm
	// begin inline asm
	mma.sync.aligned.m16n8k32.row.col.s32.s8.s8.s32{%r223, %r224, %r225, %r226}, {%r186, %r187, %r188, %r189}, {%r399, %r400}, {%r908, %r907, %r906, %r905};

	// end inline asm
	// begin inline asm
	mma.sync.aligned.m16n8k32.row.col.s32.s8.s8.s32{%r237, %r238, %r239, %r240}, {%r186, %r187, %r188, %r189}, {%r413, %r414}, {%r904, %r903, %r902, %r901};

	// end inline asm
	// begin inline asm
	mma.sync.aligned.m16n8k32.row.col.s32.s8.s8.s32{%r251, %r252, %r253, %r254}, {%r186, %r187, %r188, %r189}, {%r427, %r428}, {%r900, %r899, %r898, %r897};

	// end inline asm
	// begin inline asm
	mma.sync.aligned.m16n8k32.row.col.s32.s8.s8.s32{%r265, %r266, %r267, %r268}, {%r192, %r193, %r194, %r195}, {%r385, %r386}, {%r896, %r895, %r894, %r893};

	// end inline asm
	// begin inline asm
	mma.sync.aligned.m16n8k32.row.col.s32.s8.s8.s32{%r279, %r280, %r281, %r282}, {%r192, %r193, %r194, %r195}, {%r399, %r400}, {%r892, %r891, %r890, %r889};

	// end inline asm
	// begin inline asm
	mma.sync.aligned.m16n8k32.row.col.s32.s8.s8.s32{%r293, %r294, %r295, %r296}, {%r192, %r193, %r194, %r195}, {%r413, %r414}, {%r888, %r887, %r886, %r885};

	// end inline asm
	// begin inline asm
	mma.sync.aligned.m16n8k32.row.col.s32.s8.s8.s32{%r307, %r308, %r309, %r310}, {%r192, %r193, %r194, %r195}, {%r427, %r428}, {%r884, %r883, %r882, %r881};

	// end inline asm
	// begin inline asm
	mma.sync.aligned.m16n8k32.row.col.s32.s8.s8.s32{%r321, %r322, %r323, %r324}, {%r198, %r199, %r200, %r201}, {%r385, %r386}, {%r880, %r879, %r878, %r877};

	// end inline asm
	// begin inline asm
	mma.sync.aligned.m16n8k32.row.col.s32.s8.s8.s32{%r335, %r336, %r337, %r338}, {%r198, %r199, %r200, %r201}, {%r399, %r400}, {%r876, %r875, %r874, %r873};

	// end inline asm
	// begin inline asm
	mma.sync.aligned.m16n8k32.row.col.s32.s8.s8.s32{%r349, %r350, %r351, %r352}, {%r198, %r199, %r200, %r201}, {%r413, %r414}, {%r913, %r914, %r915, %r916};

	// end inline asm
	// begin inline asm
	mma.sync.aligned.m16n8k32.row.col.s32.s8.s8.s32{%r363, %r364, %r365, %r366}, {%r198, %r199, %r200, %r201}, {%r427, %r428}, {%r917, %r918, %r919, %r920};

	// end inline asm
	// begin inline asm
	mma.sync.aligned.m16n8k32.row.col.s32.s8.s8.s32{%r377, %r378, %r379, %r380}, {%r204, %r205, %r206, %r207}, {%r385, %r386}, {%r921, %r922, %r923, %r924};

	// end inline asm
	// begin inline asm
	mma.sync.aligned.m16n8k32.row.col.s32.s8.s8.s32{%r391, %r392, %r393, %r394}, {%r204, %r205, %r206, %r207}, {%r399, %r400}, {%r925, %r926, %r927, %r928};

	// end inline asm
	// begin inline asm
	mma.sync.aligned.m16n8k32.row.col.s32.s8.s8.s32{%r405, %r406, %r407, %r408}, {%r204, %r205, %r206, %r207}, {%r413, %r414}, {%r929, %r930, %r931, %r932};

	// end inline asm
	// begin inline asm
	mma.sync.aligned.m16n8k32.row.col.s32.s8.s8.s32{%r419, %r420, %r421, %r422}, {%r204, %r205, %r206, %r207}, {%r427, %r428}, {%r933, %r934, %r935, %r936};

	// end inline asm
	add.s64 	%rd8, %rd21, 4608;
	// begin inline asm
	{ .reg .u64 addr; cvta.to.shared.u64 addr, %rd8; cvt.u32.u64 %r433, addr; }

	// end inline asm
	// begin inline asm
	ldmatrix.sync.aligned.m8n8.x4.shared.b16{%r434, %r435, %r436, %r437}, [%r433];

	// end inline asm
	add.s64 	%rd9, %rd21, 5632;
	// begin inline asm
	{ .reg .u64 addr; cvta.to.shared.u64 addr, %rd9; cvt.u32.u64 %r439, addr; }

	// end inline asm
	// begin inline asm
	ldmatrix.sync.aligned.m8n8.x4.shared.b16{%r440, %r441, %r442, %r443}, [%r439];

	// end inline asm
	add.s64 	%rd10, %rd21, 6656;
	// begin inline asm
	{ .reg .u64 addr; cvta.to.shared.u64 addr, %rd10; cvt.u32.u64 %r445, addr; }

	// end inline asm
	// begin inline asm
	ldmatrix.sync.aligned.m8n8.x4.shared.b16{%r446, %r447, %r448, %r449}, [%r445];

	// end inline asm
	add.s64 	%rd11, %rd21, 7680;
	// begin inline asm
	{ .reg .u64 addr; cvta.to.shared.u64 addr, %rd11; cvt.u32.u64 %r451, addr; }

	// end inline asm
	// begin inline asm
	ldmatrix.sync.aligned.m8n8.x4.shared.b16{%r452, %r453, %r454, %r455}, [%r451];

	// end inline asm
	ld.shared.v4.u32 	{%r633, %r634, %r647, %r648}, [%r719+512];
	ld.shared.v4.u32 	{%r661, %r662, %r675, %r676}, [%r719+1536];
	// begin inline asm
	mma.sync.aligned.m16n8k32.row.col.s32.s8.s8.s32{%r912, %r911, %r910, %r909}, {%r434, %r435, %r436, %r437}, {%r633, %r634}, {%r209, %r210, %r211, %r212};

	// end inline asm
	// begin inline asm
	mma.sync.aligned.m16n8k32.row.col.s32.s8.s8.s32{%r908, %r907, %r906, %r905}, {%r434, %r435, %r436, %r437}, {%r647, %r648}, {%r223, %r224, %r225, %r226};

	// end inline asm
	// begin inline asm
	mma.sync.aligned.m16n8k32.row.col.s32.s8.s8.s32{%r904, %r903, %r902, %r901}, {%r434, %r435, %r436, %r437}, {%r661, %r662}, {%r237, %r238, %r239, %r240};

	// end inline asm
	// begin inline asm
	mma.sync.aligned.m16n8k32.row.col.s32.s8.s8.s32{%r900, %r899, %r898, %r897}, {%r434, %r435, %r436, %r437}, {%r675, %r676}, {%r251, %r252, %r253, %r254};

	// end inline asm
	// begin inline asm
	mma.sync.aligned.m16n8k32.row.col.s32.s8.s8.s32{%r896, %r895, %r894, %r893}, {%r440, %r441, %r442, %r443}, {%r633, %r634}, {%r265, %r266, %r267, %r268};

	// end inline asm
	// begin inline asm
	mma.sync.aligned.m16n8k32.row.col.s32.s8.s8.s32{%r892, %r891, %r890, %r889}, {%r440, %r441, %r442, %r443}, {%r647, %r648}, {%r279, %r280, %r281, %r282};

	// end inline asm
	// begin inline asm
	mma.sync.aligned.m16n8k32.row.col.s32.s8.s8.s32{%r888, %r887, %r886, %r885}, {%r440, %r441, %r442, %r443}, {%r661, %r662}, {%r293, %r294, %r295, %r296};

	// end inline asm
	// begin inline asm
	mma.sync.aligned.m16n8k32.row.col.s32.s8.s8.s32{%r884, %r883, %r882, %r881}, {%r440, %r441, %r442, %r443}, {%r675, %r676}, {%r307, %r308, %r309, %r310};

	// end inline asm
	// begin inline asm
	mma.sync.aligned.m16n8k32.row.col.s32.s8.s8.s32{%r880, %r879, %r878, %r877}, {%r446, %r447, %r448, %r449}, {%r633, %r634}, {%r321, %r322, %r323, %r324};

	// end inline asm
	// begin inline asm
	mma.sync.aligned.m16n8k32.row.col.s32.s8.s8.s32{%r876, %r875, %r874, %r873}, {%r446, %r447, %r448, %r449}, {%r647, %r648}, {%r335, %r336, %r337, %r338};

	// end inline asm
	// begin inline asm
	mma.sync.aligned.m16n8k32.row.col.s32.s8.s8.s32{%r913, %r914, %r915, %r916}, {%r446, %r447, %r448, %r449}, {%r661, %r662}, {%r349, %r350, %r351, %r352};

	// end inline asm
	// begin inline asm
	mma.sync.aligned.m16n8k32.row.col.s32.s8.s8.s32{%r917, %r918, %r919, %r920}, {%r446, %r447, %r448, %r449}, {%r675, %r676}, {%r363, %r364, %r365, %r366};

	// end inline asm
	// begin inline asm
	mma.sync.aligned.m16n8k32.row.col.s32.s8.s8.s32{%r921, %r922, %r923, %r924}, {%r452, %r453, %r454, %r455}, {%r633, %r634}, {%r377, %r378, %r379, %r380};

	// end inline asm
	// begin inline asm
	mma.sync.aligned.m16n8k32.row.col.s32.s8.s8.s32{%r925, %r926, %r927, %r928}, {%r452, %r453, %r454, %r455}, {%r647, %r648}, {%r391, %r392, %r393, %r394};

	// end inline asm
	// begin inline asm
	mma.sync.aligned.m16n8k32.row.col.s32.s8.s8.s32{%r929, %r930, %r931, %r932}, {%r452, %r453, %r454, %r455}, {%r661, %r662}, {%r405, %r406, %r407, %r408};

	// end inline asm
	// begin inline asm
	mma.sync.aligned.m16n8k32.row.col.s32.s8.s8.s32{%r933, %r934, %r935, %r936}, {%r452, %r453, %r454, %r455}, {%r675, %r676}, {%r419, %r420, %r421, %r422};

	// end inline asm
	add.s32 	%r937, %r937, 1;
	add.s32 	%r872, %r872, 1024;
	setp.ne.s32 	%p4, %r937, 64;
	@%p4 bra 	$L__BB0_6;
	ld.param.u64 	%rd27, [matmul_m4096n4096k4096_i8xi8_tcx128x64x64w64x32_kernel_param_2];
	bar.sync 	0;
	and.b32  	%r720, %r84, 1984;
	shl.b32 	%r721, %r83, 1;
	and.b32  	%r722, %r721, 6;
	mad.lo.s32 	%r723, %r13, -2016, %r85;
	add.s32 	%r724, %r723, %r720;
	add.s32 	%r725, %r724, %r722;
	shl.b32 	%r726, %r725, 2;
	add.s32 	%r728, %r689, %r726;
	st.shared.v2.u32 	[%r728+12288], {%r912, %r911};
	st.shared.v2.u32 	[%r728+14336], {%r910, %r909};
	st.shared.v2.u32 	[%r728+12320], {%r908, %r907};
	st.shared.v2.u32 	[%r728+14368], {%r906, %r905};
	st.shared.v2.u32 	[%r728+12352], {%r904, %r903};
	st.shared.v2.u32 	[%r728+14400], {%r902, %r901};
	st.shared.v2.u32 	[%r728+12384], {%r900, %r899};
	st.shared.v2.u32 	[%r728+14432], {%r898, %r897};
	st.shared.v2.u32 	[%r728+16384], {%r896, %r895};
	st.shared.v2.u32 	[%r728+18432], {%r894, %r893};
	st.shared.v2.u32 	[%r728+16416], {%r892, %r891};
	st.shared.v2.u32 	[%r728+18464], {%r890, %r889};
	st.shared.v2.u32 	[%r728+16448], {%r888, %r887};
	st.shared.v2.u32 	[%r728+18496], {%r886, %r885};
	st.shared.v2.u32 	[%r728+16480], {%r884, %r883};
	st.shared.v2.u32 	[%r728+18528], {%r882, %r881};
	st.shared.v2.u32 	[%r728+20480], {%r880, %r879};
	st.shared.v2.u32 	[%r728+22528], {%r878, %r877};
	st.shared.v2.u32 	[%r728+20512], {%r876, %r875};
	st.shared.v2.u32 	[%r728+22560], {%r874, %r873};
	st.shared.v2.u32 	[%r728+20544], {%r913, %r914};
	st.shared.v2.u32 	[%r728+22592], {%r915, %r916};
	st.shared.v2.u32 	[%r728+20576], {%r917, %r918};
	st.shared.v2.u32 	[%r728+22624], {%r919, %r920};
	st.shared.v2.u32 	[%r728+24576], {%r921, %r922};
	st.shared.v2.u32 	[%r728+26624], {%r923, %r924};
	st.shared.v2.u32 	[%r728+24608], {%r925, %r926};
	st.shared.v2.u32 	[%r728+26656], {%r927, %r928};
	st.shared.v2.u32 	[%r728+24640], {%r929, %r930};
	st.shared.v2.u32 	[%r728+26688], {%r931, %r932};
	st.shared.v2.u32 	[%r728+24672], {%r933, %r934};
	st.shared.v2.u32 	[%r728+26720], {%r935, %r936};
	bar.sync 	0;
	shl.b32 	%r729, %r3, 19;
	add.s32 	%r730, %r729, %r14;
	shl.b32 	%r731, %r83, 8;
	and.b32  	%r732, %r731, 28672;
	shl.b32 	%r733, %r1, 6;
	shl.b32 	%r734, %r83, 2;
	and.b32  	%r735, %r734, 60;
	add.s32 	%r736, %r730, %r733;
	add.s32 	%r737, %r736, %r732;
	add.s32 	%r738, %r737, %r735;
	add.s32 	%r739, %r12, %r734;
	cvta.to.global.u64 	%rd22, %rd27;
	mul.wide.u32 	%rd23, %r738, 4;
	add.s64 	%rd24, %rd22, %rd23;
	shl.b32 	%r740, %r739, 2;
	add.s32 	%r741, %r689, %r740;
	ld.shared.v4.u32 	{%r742, %r743, %r744, %r745}, [%r741+12288];
	st.global.v4.u32 	[%rd24], {%r742, %r743, %r744, %r745};
	ld.shared.v4.u32 	{%r746, %r747, %r748, %r749}, [%r741+12800];
	st.global.v4.u32 	[%rd24+32768], {%r746, %r747, %r748, %r749};
	ld.shared.v4.u32 	{%r750, %r751, %r752, %r753}, [%r741+13312];
	st.global.v4.u32 	[%rd24+65536], {%r750, %r751, %r752, %r753};
	ld.shared.v4.u32 	{%r754, %r755, %r756, %r757}, [%r741+13824];
	st.global.v4.u32 	[%rd24+98304], {%r754, %r755, %r756, %r757};
	ld.shared.v4.u32 	{%r758, %r759, %r760, %r761}, [%r741+14336];
	st.global.v4.u32 	[%rd24+131072], {%r758, %r759, %r760, %r761};
	ld.shared.v4.u32 	{%r762, %r763, %r764, %r765}, [%r741+14848];
	st.global.v4.u32 	[%rd24+163840], {%r762, %r763, %r764, %r765};
	ld.shared.v4.u32 	{%r766, %r767, %r768, %r769}, [%r741+15360];
	st.global.v4.u32 	[%rd24+196608], {%r766, %r767, %r768, %r769};
	ld.shared.v4.u32 	{%r770, %r771, %r772, %r773}, [%r741+15872];
	st.global.v4.u32 	[%rd24+229376], {%r770, %r771, %r772, %r773};
	ld.shared.v4.u32 	{%r774, %r775, %r776, %r777}, [%r741+16384];
	st.global.v4.u32 	[%rd24+262144], {%r774, %r775, %r776, %r777};
	ld.shared.v4.u32 	{%r778, %r779, %r780, %r781}, [%r741+16896];
	st.global.v4.u32 	[%rd24+294912], {%r778, %r779, %r780, %r781};
	ld.shared.v4.u32 	{%r782, %r783, %r784, %r785}, [%r741+17408];
	st.global.v4.u32 	[%rd24+327680], {%r782, %r783, %r784, %r785};
	ld.shared.v4.u32 	{%r786, %r787, %r788, %r789}, [%r741+17920];
	st.global.v4.u32 	[%rd24+360448], {%r786, %r787, %r788, %r789};
	ld.shared.v4.u32 	{%r790, %r791, %r792, %r793}, [%r741+18432];
	st.global.v4.u32 	[%rd24+393216], {%r790, %r791, %r792, %r793};
	ld.shared.v4.u32 	{%r794, %r795, %r796, %r797}, [%r741+18944];
	st.global.v4.u32 	[%rd24+425984], {%r794, %r795, %r796, %r797};
	ld.shared.v4.u32 	{%r798, %r799, %r800, %r801}, [%r741+19456];
	st.global.v4.u32 	[%rd24+458752], {%r798, %r799, %r800, %r801};
	ld.shared.v4.u32 	{%r802, %r803, %r804, %r805}, [%r741+19968];
	st.global.v4.u32 	[%rd24+491520], {%r802, %r803, %r804, %r805};
	ld.shared.v4.u32 	{%r806, %r807, %r808, %r809}, [%r741+20480];
	st.global.v4.u32 	[%rd24+524288], {%r806, %r807, %r808, %r809};
	ld.shared.v4.u32 	{%r810, %r811, %r812, %r813}, [%r741+20992];
	st.global.v4.u32 	[%rd24+557056], {%r810, %r811, %r812, %r813};
	ld.shared.v4.u32 	{%r814, %r815, %r816, %r817}, [%r741+21504];
	st.global.v4.u32 	[%rd24+589824], {%r814, %r815, %r816, %r817};
	ld.shared.v4.u32 	{%r818, %r819, %r820, %r821}, [%r741+22016];
	st.global.v4.u32 	[%rd24+622592], {%r818, %r819, %r820, %r821};
	ld.shared.v4.u32 	{%r822, %r823, %r824, %r825}, [%r741+22528];
	st.global.v4.u32 	[%rd24+655360], {%r822, %r823, %r824, %r825};
	ld.shared.v4.u32 	{%r826, %r827, %r828, %r829}, [%r741+23040];
	st.global.v4.u32 	[%rd24+688128], {%r826, %r827, %r828, %r829};
	ld.shared.v4.u32 	{%r830, %r831, %r832, %r833}, [%r741+23552];
	st.global.v4.u32 	[%rd24+720896], {%r830, %r831, %r832, %r833};
	ld.shared.v4.u32 	{%r834, %r835, %r836, %r837}, [%r741+24064];
	st.global.v4.u32 	[%rd24+753664], {%r834, %r835, %r836, %r837};
	ld.shared.v4.u32 	{%r838, %r839, %r840, %r841}, [%r741+24576];
	st.global.v4.u32 	[%rd24+786432], {%r838, %r839, %r840, %r841};
	ld.shared.v4.u32 	{%r842, %r843, %r844, %r845}, [%r741+25088];
	st.global.v4.u32 	[%rd24+819200], {%r842, %r843, %r844, %r845};
	ld.shared.v4.u32 	{%r846, %r847, %r848, %r849}, [%r741+25600];
	st.global.v4.u32 	[%rd24+851968], {%r846, %r847, %r848, %r849};
	ld.shared.v4.u32 	{%r850, %r851, %r852, %r853}, [%r741+26112];
	st.global.v4.u32 	[%rd24+884736], {%r850, %r851, %r852, %r853};
	ld.shared.v4.u32 	{%r854, %r855, %r856, %r857}, [%r741+26624];
	st.global.v4.u32 	[%rd24+917504], {%r854, %r855, %r856, %r857};
	ld.shared.v4.u32 	{%r858, %r859, %r860, %r861}, [%r741+27136];
	st.global.v4.u32 	[%rd24+950272], {%r858, %r859, %r860, %r861};
	ld.shared.v4.u32 	{%r862, %r863, %r864, %r865}, [%r741+27648];
	st.global.v4.u32 	[%rd24+983040], {%r862, %r863, %r864, %r865};
	ld.shared.v4.u32 	{%r866, %r867, %r868, %r869}, [%r741+28160];
	st.global.v4.u32 	[%rd24+1015808], {%r866, %r867, %r868, %r869};
	ret;

}


// ===== COMPILED SASS (sm_100) =====

	.target	sm_100

	.elftype	@"ET_EXEC"


//--------------------- .note.nv.tkinfo           --------------------------
	.section	.note.nv.tkinfo,"",@"SHT_NOTE"
	.sectionflags	@"SHF_NOTE_NV_TKINFO"
	.tkinfo
        /*0018*/ 	.word	0x00000002
        /*0030*/ 	.string	""
        /*0030*/ 	.string	"ptxas"
        /*0030*/ 	.string	"Cuda compilation tools, release 13.0, V13.0.88"
        /*0030*/ 	.string	"Build cuda_13.0.r13.0/compiler.36424714_0"
        /*0030*/ 	.string	"-arch sm_100 -m 64 "



//--------------------- .note.nv.cuinfo           --------------------------
	.section	.note.nv.cuinfo,"",@"SHT_NOTE"
	.sectionflags	@"SHF_NOTE_NV_CUINFO"
        /*0018*/ 	.short	0x0002
        /*001a*/ 	.short	0x0064
        /*001c*/ 	.short	0x0082
	.zero		2


//--------------------- .nv.info                  --------------------------
	.section	.nv.info,"",@"SHT_CUDA_INFO"
	.align	4


	//----- nvinfo : EIATTR_REGCOUNT
	.align		4
        /*0000*/ 	.byte	0x04, 0x2f
        /*0002*/ 	.short	(.L_1 - .L_0)
	.align		4
.L_0:
        /*0004*/ 	.word	index@(matmul_m4096n4096k4096_i8xi8_tcx128x64x64w64x32_kernel)
        /*0008*/ 	.word	0x00000060


	//----- nvinfo : EIATTR_FRAME_SIZE
	.align		4
.L_1:
        /*000c*/ 	.byte	0x04, 0x11
        /*000e*/ 	.short	(.L_3 - .L_2)
	.align		4
.L_2:
        /*0010*/ 	.word	index@(matmul_m4096n4096k4096_i8xi8_tcx128x64x64w64x32_kernel)
        /*0014*/ 	.word	0x00000000


	//----- nvinfo : EIATTR_MIN_STACK_SIZE
	.align		4
.L_3:
        /*0018*/ 	.byte	0x04, 0x12
        /*001a*/ 	.short	(.L_5 - .L_4)
	.align		4
.L_4:
        /*001c*/ 	.word	index@(matmul_m4096n4096k4096_i8xi8_tcx128x64x64w64x32_kernel)
        /*0020*/ 	.word	0x00000000
.L_5:


//--------------------- .nv.compat                --------------------------
	.section	.nv.compat,"",@"SHT_CUDA_COMPAT_INFO"
	.align	4
        /*0000*/ 	.byte	0x02, 0x09, 0x00, 0x00, 0x02, 0x02, 0x01, 0x00, 0x02, 0x05, 0x05, 0x00, 0x03, 0x07, 0x01, 0x01
        /*0010*/ 	.byte	0x02, 0x03, 0x00, 0x00, 0x02, 0x06, 0x01, 0x00, 0x04, 0x0b, 0x08, 0x00, 0x01, 0x00, 0x00, 0x00
        /*0020*/ 	.byte	0x00, 0x00, 0x00, 0x00


//--------------------- .nv.info.matmul_m4096n4096k4096_i8xi8_tcx128x64x64w64x32_kernel --------------------------
	.section	.nv.info.matmul_m4096n4096k4096_i8xi8_tcx128x64x64w64x32_kernel,"",@"SHT_CUDA_INFO"
	.sectionflags	@""
	.align	4


	//----- nvinfo : EIATTR_CUDA_API_VERSION
	.align		4
        /*0000*/ 	.byte	0x04, 0x37
        /*0002*/ 	.short	(.L_7 - .L_6)
.L_6:
        /*0004*/ 	.word	0x00000082


	//----- nvinfo : EIATTR_KPARAM_INFO
	.align		4
.L_7:
        /*0008*/ 	.byte	0x04, 0x17
        /*000a*/ 	.short	(.L_9 - .L_8)
.L_8:
        /*000c*/ 	.word	0x00000000
        /*0010*/ 	.short	0x0002
        /*0012*/ 	.short	0x0010
        /*0014*/ 	.byte	0x00, 0xf5, 0x21, 0x00


	//----- nvinfo : EIATTR_KPARAM_INFO
	.align		4
.L_9:
        /*0018*/ 	.byte	0x04, 0x17
        /*001a*/ 	.short	(.L_11 - .L_10)
.L_10:
        /*001c*/ 	.word	0x00000000
        /*0020*/ 	.short	0x0001
        /*0022*/ 	.short	0x0008
        /*0024*/ 	.byte	0x00, 0xf5, 0x21, 0x00


	//----- nvinfo : EIATTR_KPARAM_INFO
	.align		4
.L_11:
        /*0028*/ 	.byte	0x04, 0x17
        /*002a*/ 	.short	(.L_13 - .L_12)
.L_12:
        /*002c*/ 	.word	0x00000000
        /*0030*/ 	.short	0x0000
        /*0032*/ 	.short	0x0000
        /*0034*/ 	.byte	0x00, 0xf5, 0x21, 0x00


	//----- nvinfo : EIATTR_SPARSE_MMA_MASK
	.align		4
.L_13:
        /*0038*/ 	.byte	0x03, 0x50
        /*003a*/ 	.short	0x0000


	//----- nvinfo : EIATTR_MAXREG_COUNT
	.align		4
        /*003c*/ 	.byte	0x03, 0x1b
        /*003e*/ 	.short	0x00ff


	//----- nvinfo : EIATTR_NUM_BARRIERS
	.align		4
        /*0040*/ 	.byte	0x02, 0x4c
        /*0042*/ 	.byte	0x01
	.zero		1


	//----- nvinfo : EIATTR_MERCURY_ISA_VERSION
	.align		4
        /*0044*/ 	.byte	0x03, 0x5f
        /*0046*/ 	.short	0x0101


	//----- nvinfo : EIATTR_VRC_CTA_INIT_COUNT
	.align		4
        /*0048*/ 	.byte	0x02, 0x4a
	.zero		1
	.zero		1


	//----- nvinfo : EIATTR_EXIT_INSTR_OFFSETS
	.align		4
        /*004c*/ 	.byte	0x04, 0x1c
        /*004e*/ 	.short	(.L_15 - .L_14)


	//   ....[0]....
.L_14:
        /*0050*/ 	.word	0x00001830


	//----- nvinfo : EIATTR_MAX_THREADS
	.align		4
.L_15:
        /*0054*/ 	.byte	0x04, 0x05
        /*0056*/ 	.short	(.L_17 - .L_16)
.L_16:
        /*0058*/ 	.word	0x00000080
        /*005c*/ 	.word	0x00000001
        /*0060*/ 	.word	0x00000001


	//----- nvinfo : EIATTR_CBANK_PARAM_SIZE
	.align		4
.L_17:
        /*0064*/ 	.byte	0x03, 0x19
        /*0066*/ 	.short	0x0018


	//----- nvinfo : EIATTR_PARAM_CBANK
	.align		4
        /*0068*/ 	.byte	0x04, 0x0a
        /*006a*/ 	.short	(.L_19 - .L_18)
	.align		4
.L_18:
        /*006c*/ 	.word	index@(.nv.constant0.matmul_m4096n4096k4096_i8xi8_tcx128x64x64w64x32_kernel)
        /*0070*/ 	.short	0x0380
        /*0072*/ 	.short	0x0018


	//----- nvinfo : EIATTR_SW_WAR
	.align		4
.L_19:
        /*0074*/ 	.byte	0x04, 0x36
        /*0076*/ 	.short	(.L_21 - .L_20)
.L_20:
        /*0078*/ 	.word	0x00000008
.L_21:


//--------------------- .nv.callgraph             --------------------------
	.section	.nv.callgraph,"",@"SHT_CUDA_CALLGRAPH"
	.align	4
	.sectionentsize	8
	.align		4
        /*0000*/ 	.word	0x00000000
	.align		4
        /*0004*/ 	.word	0xffffffff
	.align		4
        /*0008*/ 	.word	0x00000000
	.align		4
        /*000c*/ 	.word	0xfffffffe
	.align		4
        /*0010*/ 	.word	0x00000000
	.align		4
        /*0014*/ 	.word	0xfffffffd
	.align		4
        /*0018*/ 	.word	0x00000000
	.align		4
        /*001c*/ 	.word	0xfffffffc


//--------------------- .text.matmul_m4096n4096k4096_i8xi8_tcx128x64x64w64x32_kernel --------------------------
	.section	.text.matmul_m4096n4096k4096_i8xi8_tcx128x64x64w64x32_kernel,"ax",@progbits
	.align	128
        .global         matmul_m4096n4096k4096_i8xi8_tcx128x64x64w64x32_kernel
        .type           matmul_m4096n4096k4096_i8xi8_tcx128x64x64w64x32_kernel,@function
        .size           matmul_m4096n4096k4096_i8xi8_tcx128x64x64w64x32_kernel,(.L_x_5 - matmul_m4096n4096k4096_i8xi8_tcx128x64x64w64x32_kernel)
        .other          matmul_m4096n4096k4096_i8xi8_tcx128x64x64w64x32_kernel,@"STO_CUDA_ENTRY STV_DEFAULT"
matmul_m4096n4096k4096_i8xi8_tcx128x64x64w64x32_kernel:
.text.matmul_m4096n4096k4096_i8xi8_tcx128x64x64w64x32_kernel:
[----:B------:R-:W-:Y:S08]  /*0000*/  LDC R1, c[0x0][0x37c] ;  /* 0x0000df00ff017b82 */ /* 0x000ff00000000800 */
[----:B------:R-:W0:Y:S01]  /*0010*/  LDC R11, c[0x0][0x370] ;  /* 0x0000dc00ff0b7b82 */ /* 0x000e220000000800 */
[----:B------:R-:W1:Y:S01]  /*0020*/  S2R R85, SR_CTAID.X ;  /* 0x0000000000557919 */ /* 0x000e620000002500 */
[----:B------:R-:W-:Y:S01]  /*0030*/  IMAD.MOV.U32 R2, RZ, RZ, RZ ;  /* 0x000000ffff027224 */ /* 0x000fe200078e00ff */
[----:B------:R-:W1:Y:S05]  /*0040*/  S2R R84, SR_CTAID.Y ;  /* 0x0000000000547919 */ /* 0x000e6a0000002600 */
[----:B------:R-:W2:Y:S01]  /*0050*/  LDC R6, c[0x0][0x374] ;  /* 0x0000dd00ff067b82 */ /* 0x000ea20000000800 */
[----:B0-----:R-:W-:-:S04]  /*0060*/  IMAD R5, R11, 0xb, RZ ;  /* 0x0000000b0b057824 */ /* 0x001fc800078e02ff */
[----:B------:R-:W0:Y:S01]  /*0070*/  I2F.U32.RP R0, R5 ;  /* 0x0000000500007306 */ /* 0x000e220000209000 */
[----:B------:R-:W-:-:S07]  /*0080*/  IMAD.MOV R7, RZ, RZ, -R5 ;  /* 0x000000ffff077224 */ /* 0x000fce00078e0a05 */
[----:B0-----:R-:W0:Y:S02]  /*0090*/  MUFU.RCP R0, R0 ;  /* 0x0000000000007308 */ /* 0x001e240000001000 */
[----:B0-----:R-:W-:Y:S02]  /*00a0*/  VIADD R3, R0, 0xffffffe ;  /* 0x0ffffffe00037836 */ /* 0x001fe40000000000 */
[----:B-1----:R-:W-:-:S04]  /*00b0*/  IMAD R0, R11, R84, R85 ;  /* 0x000000540b007224 */ /* 0x002fc800078e0255 */
[----:B------:R-:W0:Y:S02]  /*00c0*/  F2I.FTZ.U32.TRUNC.NTZ R3, R3 ;  /* 0x0000000300037305 */ /* 0x000e24000021f000 */
[----:B0-----:R-:W-:-:S04]  /*00d0*/  IMAD R7, R7, R3, RZ ;  /* 0x0000000307077224 */ /* 0x001fc800078e02ff */
[----:B------:R-:W-:-:S04]  /*00e0*/  IMAD.HI.U32 R7, R3, R7, R2 ;  /* 0x0000000703077227 */ /* 0x000fc800078e0002 */
[----:B--2---:R-:W-:Y:S02]  /*00f0*/  VIADD R2, R6, 0xb ;  /* 0x0000000b06027836 */ /* 0x004fe40000000000 */
[----:B------:R-:W-:-:S04]  /*0100*/  IMAD.HI.U32 R9, R7, R0, RZ ;  /* 0x0000000007097227 */ /* 0x000fc800078e00ff */
[----:B------:R-:W-:Y:S02]  /*0110*/  IMAD R2, R11, R2, -0x1 ;  /* 0xffffffff0b027424 */ /* 0x000fe400078e0202 */
[----:B------:R-:W-:Y:S02]  /*0120*/  IMAD.MOV R4, RZ, RZ, -R9 ;  /* 0x000000ffff047224 */ /* 0x000fe400078e0a09 */
[----:B------:R-:W-:-:S04]  /*0130*/  IMAD.HI.U32 R7, R7, R2, RZ ;  /* 0x0000000207077227 */ /* 0x000fc800078e00ff */
[----:B------:R-:W-:Y:S02]  /*0140*/  IMAD R4, R5, R4, R0 ;  /* 0x0000000405047224 */ /* 0x000fe400078e0200 */
[----:B------:R-:W-:-:S03]  /*0150*/  IMAD.MOV R3, RZ, RZ, -R7 ;  /* 0x000000ffff037224 */ /* 0x000fc600078e0a07 */
[----:B------:R-:W-:Y:S01]  /*0160*/  ISETP.GE.U32.AND P3, PT, R4, R5, PT ;  /* 0x000000050400720c */ /* 0x000fe20003f66070 */
[----:B------:R-:W-:-:S05]  /*0170*/  IMAD R2, R5, R3, R2 ;  /* 0x0000000305027224 */ /* 0x000fca00078e0202 */
[----:B------:R-:W-:-:S07]  /*0180*/  ISETP.GE.U32.AND P0, PT, R2, R5, PT ;  /* 0x000000050200720c */ /* 0x000fce0003f06070 */
[--C-:B------:R-:W-:Y:S02]  /*0190*/  @P3 IMAD.IADD R4, R4, 0x1, -R5.reuse ;  /* 0x0000000104043824 */ /* 0x100fe400078e0a05 */
[----:B------:R-:W-:Y:S01]  /*01a0*/  @P3 VIADD R9, R9, 0x1 ;  /* 0x0000000109093836 */ /* 0x000fe20000000000 */
[----:B------:R-:W-:Y:S02]  /*01b0*/  ISETP.NE.U32.AND P3, PT, R5, RZ, PT ;  /* 0x000000ff0500720c */ /* 0x000fe40003f65070 */
[----:B------:R-:W-:Y:S01]  /*01c0*/  ISETP.GE.U32.AND P1, PT, R4, R5, PT ;  /* 0x000000050400720c */ /* 0x000fe20003f26070 */
[----:B------:R-:W-:Y:S02]  /*01d0*/  @P0 IMAD.IADD R2, R2, 0x1, -R5 ;  /* 0x0000000102020824 */ /* 0x000fe400078e0a05 */
[----:B------:R-:W-:-:S03]  /*01e0*/  @P0 VIADD R7, R7, 0x1 ;  /* 0x0000000107070836 */ /* 0x000fc60000000000 */
[-C--:B------:R-:W-:Y:S02]  /*01f0*/  ISETP.GE.U32.AND P2, PT, R2, R5.reuse, PT ;  /* 0x000000050200720c */ /* 0x080fe40003f46070 */
[----:B------:R-:W-:-:S05]  /*0200*/  LOP3.LUT R2, RZ, R5, RZ, 0x33, !PT ;  /* 0x00000005ff027212 */ /* 0x000fca00078e33ff */
[----:B------:R-:W-:-:S05]  /*0210*/  @P1 VIADD R9, R9, 0x1 ;  /* 0x0000000109091836 */ /* 0x000fca0000000000 */
[----:B------:R-:W-:Y:S01]  /*0220*/  SEL R9, R2, R9, !P3 ;  /* 0x0000000902097207 */ /* 0x000fe20005800000 */
[----:B------:R-:W-:-:S03]  /*0230*/  @P2 VIADD R7, R7, 0x1 ;  /* 0x0000000107072836 */ /* 0x000fc60000000000 */
[C---:B------:R-:W-:Y:S01]  /*0240*/  LOP3.LUT R4, R9.reuse, 0x1, RZ, 0xc0, !PT ;  /* 0x0000000109047812 */ /* 0x040fe200078ec0ff */
[----:B------:R-:W-:Y:S01]  /*0250*/  VIADD R3, R9, 0x1 ;  /* 0x0000000109037836 */ /* 0x000fe20000000000 */
[----:B------:R-:W-:Y:S02]  /*0260*/  SEL R2, R2, R7, !P3 ;  /* 0x0000000702027207 */ /* 0x000fe40005800000 */
[----:B------:R-:W-:Y:S01]  /*0270*/  ISETP.NE.U32.AND P0, PT, R4, 0x1, PT ;  /* 0x000000010400780c */ /* 0x000fe20003f05070 */
[----:B------:R-:W-:Y:S01]  /*0280*/  IMAD.MOV.U32 R4, RZ, RZ, 0xb ;  /* 0x0000000bff047424 */ /* 0x000fe200078e00ff */
[----:B------:R-:W-:-:S13]  /*0290*/  ISETP.GE.U32.AND P1, PT, R3, R2, PT ;  /* 0x000000020300720c */ /* 0x000fda0003f26070 */
[----:B------:R-:W-:Y:S05]  /*02a0*/  @!P1 BRA `(.L_x_0) ;  /* 0x0000000000509947 */ /* 0x000fea0003800000 */
[----:B------:R-:W0:Y:S01]  /*02b0*/  I2F.U32.RP R4, R11 ;  /* 0x0000000b00047306 */ /* 0x000e220000209000 */
[----:B------:R-:W-:Y:S01]  /*02c0*/  IMAD R6, R9, -0xb, R6 ;  /* 0xfffffff509067824 */ /* 0x000fe200078e0206 */
[----:B------:R-:W-:-:S06]  /*02d0*/  ISETP.NE.U32.AND P3, PT, R11, RZ, PT ;  /* 0x000000ff0b00720c */ /* 0x000fcc0003f65070 */
[----:B0-----:R-:W0:Y:S02]  /*02e0*/  MUFU.RCP R4, R4 ;  /* 0x0000000400047308 */ /* 0x001e240000001000 */
[----:B0-----:R-:W-:-:S06]  /*02f0*/  IADD3 R3, PT, PT, R4, 0xffffffe, RZ ;  /* 0x0ffffffe04037810 */ /* 0x001fcc0007ffe0ff */
[----:B------:R-:W0:Y:S02]  /*0300*/  F2I.FTZ.U32.TRUNC.NTZ R3, R3 ;  /* 0x0000000300037305 */ /* 0x000e24000021f000 */
[----:B0-----:R-:W-:-:S04]  /*0310*/  IMAD.MOV R2, RZ, RZ, -R3 ;  /* 0x000000ffff027224 */ /* 0x001fc800078e0a03 */
[----:B------:R-:W-:Y:S02]  /*0320*/  IMAD R5, R2, R11, RZ ;  /* 0x0000000b02057224 */ /* 0x000fe400078e02ff */
[----:B------:R-:W-:-:S04]  /*0330*/  IMAD.MOV.U32 R2, RZ, RZ, RZ ;  /* 0x000000ffff027224 */ /* 0x000fc800078e00ff */
[----:B------:R-:W-:-:S04]  /*0340*/  IMAD.HI.U32 R5, R3, R5, R2 ;  /* 0x0000000503057227 */ /* 0x000fc800078e0002 */
[----:B------:R-:W-:-:S04]  /*0350*/  IMAD R2, R11, R6, RZ ;  /* 0x000000060b027224 */ /* 0x000fc800078e02ff */
[----:B------:R-:W-:-:S04]  /*0360*/  IMAD.HI.U32 R4, R5, R2, RZ ;  /* 0x0000000205047227 */ /* 0x000fc800078e00ff */
[----:B------:R-:W-:-:S04]  /*0370*/  IMAD.MOV R5, RZ, RZ, -R4 ;  /* 0x000000ffff057224 */ /* 0x000fc800078e0a04 */
[----:B------:R-:W-:-:S05]  /*0380*/  IMAD R2, R11, R5, R2 ;  /* 0x000000050b027224 */ /* 0x000fca00078e0202 */
[----:B------:R-:W-:-:S13]  /*0390*/  ISETP.GE.U32.AND P1, PT, R2, R11, PT ;  /* 0x0000000b0200720c */ /* 0x000fda0003f26070 */
[----:B------:R-:W-:Y:S02]  /*03a0*/  @P1 IMAD.IADD R2, R2, 0x1, -R11 ;  /* 0x0000000102021824 */ /* 0x000fe400078e0a0b */
[----:B------:R-:W-:-:S03]  /*03b0*/  @P1 VIADD R4, R4, 0x1 ;  /* 0x0000000104041836 */ /* 0x000fc60000000000 */
[----:B------:R-:W-:-:S13]  /*03c0*/  ISETP.GE.U32.AND P2, PT, R2, R11, PT ;  /* 0x0000000b0200720c */ /* 0x000fda0003f46070 */
[----:B------:R-:W-:Y:S01]  /*03d0*/  @P2 VIADD R4, R4, 0x1 ;  /* 0x0000000104042836 */ /* 0x000fe20000000000 */
[----:B------:R-:W-:-:S07]  /*03e0*/  @!P3 LOP3.LUT R4, RZ, R11, RZ, 0x33, !PT ;  /* 0x0000000bff04b212 */ /* 0x000fce00078e33ff */
.L_x_0:
[----:B------:R-:W-:Y:S05]  /*03f0*/  @P0 BRA `(.L_x_1) ;  /* 0x0000000000600947 */ /* 0x000fea0003800000 */
[----:B------:R-:W0:Y:S01]  /*0400*/  I2F.U32.RP R6, R4 ;  /* 0x0000000400067306 */ /* 0x000e220000209000 */
[----:B------:R-:W-:-:S04]  /*0410*/  IMAD R5, R9, R11, RZ ;  /* 0x0000000b09057224 */ /* 0x000fc800078e02ff */
[----:B------:R-:W-:-:S03]  /*0420*/  IMAD R5, R5, -0xb, R0 ;  /* 0xfffffff505057824 */ /* 0x000fc600078e0200 */
[----:B0-----:R-:W0:Y:S02]  /*0430*/  MUFU.RCP R6, R6 ;  /* 0x0000000600067308 */ /* 0x001e240000001000 */
[----:B0-----:R-:W-:-:S06]  /*0440*/  VIADD R2, R6, 0xffffffe ;  /* 0x0ffffffe06027836 */ /* 0x001fcc0000000000 */
[----:B------:R0:W1:Y:S02]  /*0450*/  F2I.FTZ.U32.TRUNC.NTZ R3, R2 ;  /* 0x0000000200037305 */ /* 0x000064000021f000 */
[----:B0-----:R-:W-:Y:S02]  /*0460*/  IMAD.MOV.U32 R2, RZ, RZ, RZ ;  /* 0x000000ffff027224 */ /* 0x001fe400078e00ff */
[----:B-1----:R-:W-:-:S04]  /*0470*/  IMAD.MOV R7, RZ, RZ, -R3 ;  /* 0x000000ffff077224 */ /* 0x002fc800078e0a03 */
[----:B------:R-:W-:-:S04]  /*0480*/  IMAD R7, R7, R4, RZ ;  /* 0x0000000407077224 */ /* 0x000fc800078e02ff */
[----:B------:R-:W-:Y:S01]  /*0490*/  IMAD.HI.U32 R8, R3, R7, R2 ;  /* 0x0000000703087227 */ /* 0x000fe200078e0002 */
[----:B------:R-:W-:-:S05]  /*04a0*/  LOP3.LUT R7, RZ, R4, RZ, 0x33, !PT ;  /* 0x00000004ff077212 */ /* 0x000fca00078e33ff */
[----:B------:R-:W-:-:S04]  /*04b0*/  IMAD.HI.U32 R8, R8, R5, RZ ;  /* 0x0000000508087227 */ /* 0x000fc800078e00ff */
[----:B------:R-:W-:-:S04]  /*04c0*/  IMAD.MOV R0, RZ, RZ, -R8 ;  /* 0x000000ffff007224 */ /* 0x000fc800078e0a08 */
[----:B------:R-:W-:-:S05]  /*04d0*/  IMAD R5, R4, R0, R5 ;  /* 0x0000000004057224 */ /* 0x000fca00078e0205 */
[----:B------:R-:W-:-:S13]  /*04e0*/  ISETP.GE.U32.AND P0, PT, R5, R4, PT ;  /* 0x000000040500720c */ /* 0x000fda0003f06070 */
[----:B------:R-:W-:Y:S01]  /*04f0*/  @P0 IMAD.IADD R5, R5, 0x1, -R4 ;  /* 0x0000000105050824 */ /* 0x000fe200078e0a04 */
[----:B------:R-:W-:Y:S02]  /*0500*/  @P0 IADD3 R8, PT, PT, R8, 0x1, RZ ;  /* 0x0000000108080810 */ /* 0x000fe40007ffe0ff */
[----:B------:R-:W-:Y:S02]  /*0510*/  ISETP.NE.U32.AND P0, PT, R4, RZ, PT ;  /* 0x000000ff0400720c */ /* 0x000fe40003f05070 */
[----:B------:R-:W-:-:S13]  /*0520*/  ISETP.GE.U32.AND P1, PT, R5, R4, PT ;  /* 0x000000040500720c */ /* 0x000fda0003f26070 */
[----:B------:R-:W-:-:S05]  /*0530*/  @P1 VIADD R8, R8, 0x1 ;  /* 0x0000000108081836 */ /* 0x000fca0000000000 */
[----:B------:R-:W-:-:S04]  /*0540*/  SEL R8, R7, R8, !P0 ;  /* 0x0000000807087207 */ /* 0x000fc80004000000 */
[----:B------:R-:W-:-:S05]  /*0550*/  LOP3.LUT R8, RZ, R8, RZ, 0x33, !PT ;  /* 0x00000008ff087212 */ /* 0x000fca00078e33ff */
[----:B------:R-:W-:Y:S01]  /*0560*/  IMAD.IADD R40, R8, 0x1, R11 ;  /* 0x0000000108287824 */ /* 0x000fe200078e020b */
[----:B------:R-:W-:Y:S06]  /*0570*/  BRA `(.L_x_2) ;  /* 0x0000000000547947 */ /* 0x000fec0003800000 */
.L_x_1:
        /* <DEDUP_REMOVED lines=15> */
[----:B------:R-:W-:Y:S02]  /*0670*/  @P0 IMAD.IADD R5, R5, 0x1, -R4 ;  /* 0x0000000105050824 */ /* 0x000fe400078e0a04 */
[----:B------:R-:W-:Y:S01]  /*0680*/  @P0 VIADD R6, R6, 0x1 ;  /* 0x0000000106060836 */ /* 0x000fe20000000000 */
[----:B------:R-:W-:Y:S02]  /*0690*/  ISETP.NE.U32.AND P0, PT, R4, RZ, PT ;  /* 0x000000ff0400720c */ /* 0x000fe40003f05070 */
[----:B------:R-:W-:-:S13]  /*06a0*/  ISETP.GE.U32.AND P1, PT, R5, R4, PT ;  /* 0x000000040500720c */ /* 0x000fda0003f26070 */
[----:B------:R-:W-:-:S05]  /*06b0*/  @P1 VIADD R6, R6, 0x1 ;  /* 0x0000000106061836 */ /* 0x000fca0000000000 */
[----:B------:R-:W-:-:S07]  /*06c0*/  SEL R40, R7, R6, !P0 ;  /* 0x0000000607287207 */ /* 0x000fce0004000000 */
.L_x_2:
[----:B------:R-:W0:Y:S01]  /*06d0*/  S2R R3, SR_TID.Y ;  /* 0x0000000000037919 */ /* 0x000e220000002200 */
[----:B------:R-:W-:Y:S01]  /*06e0*/  IMAD.IADD R4, R5, 0x1, -R4 ;  /* 0x0000000105047824 */ /* 0x000fe200078e0a04 */
[----:B------:R-:W-:Y:S01]  /*06f0*/  CS2R R38, SRZ ;  /* 0x0000000000267805 */ /* 0x000fe2000001ff00 */
[----:B------:R-:W-:Y:S01]  /*0700*/  IMAD.MOV.U32 R86, RZ, RZ, RZ ;  /* 0x000000ffff567224 */ /* 0x000fe200078e00ff */
[----:B------:R-:W1:Y:S01]  /*0710*/  S2R R2, SR_TID.Z ;  /* 0x0000000000027919 */ /* 0x000e620000002300 */
[----:B------:R-:W-:Y:S02]  /*0720*/  CS2R R36, SRZ ;  /* 0x0000000000247805 */ /* 0x000fe4000001ff00 */
[----:B------:R-:W-:Y:S02]  /*0730*/  SEL R4, R4, R5, P1 ;  /* 0x0000000504047207 */ /* 0x000fe40000800000 */
[----:B------:R-:W-:Y:S01]  /*0740*/  CS2R R10, SRZ ;  /* 0x00000000000a7805 */ /* 0x000fe2000001ff00 */
[----:B------:R-:W2:Y:S01]  /*0750*/  S2R R88, SR_TID.X ;  /* 0x0000000000587919 */ /* 0x000ea20000002100 */
[----:B------:R-:W-:-:S02]  /*0760*/  CS2R R14, SRZ ;  /* 0x00000000000e7805 */ /* 0x000fc4000001ff00 */
[----:B------:R-:W-:Y:S02]  /*0770*/  SEL R4, R7, R4, !P0 ;  /* 0x0000000407047207 */ /* 0x000fe40004000000 */
[----:B------:R-:W-:Y:S02]  /*0780*/  CS2R R6, SRZ ;  /* 0x0000000000067805 */ /* 0x000fe4000001ff00 */
[----:B------:R-:W-:Y:S02]  /*0790*/  CS2R R12, SRZ ;  /* 0x00000000000c7805 */ /* 0x000fe4000001ff00 */
[----:B------:R-:W-:Y:S02]  /*07a0*/  CS2R R18, SRZ ;  /* 0x0000000000127805 */ /* 0x000fe4000001ff00 */
[----:B------:R-:W-:Y:S01]  /*07b0*/  CS2R R16, SRZ ;  /* 0x0000000000107805 */ /* 0x000fe2000001ff00 */
[----:B------:R-:W-:Y:S01]  /*07c0*/  IMAD R0, R9, 0xb, R4 ;  /* 0x0000000b09007824 */ /* 0x000fe200078e0204 */
[----:B------:R-:W-:-:S02]  /*07d0*/  CS2R R8, SRZ ;  /* 0x0000000000087805 */ /* 0x000fc4000001ff00 */
[----:B------:R-:W-:Y:S02]  /*07e0*/  CS2R R22, SRZ ;  /* 0x0000000000167805 */ /* 0x000fe4000001ff00 */
[----:B------:R-:W-:Y:S02]  /*07f0*/  CS2R R20, SRZ ;  /* 0x0000000000147805 */ /* 0x000fe4000001ff00 */
[----:B------:R-:W-:Y:S02]  /*0800*/  CS2R R26, SRZ ;  /* 0x00000000001a7805 */ /* 0x000fe4000001ff00 */
[----:B------:R-:W-:Y:S02]  /*0810*/  CS2R R24, SRZ ;  /* 0x0000000000187805 */ /* 0x000fe4000001ff00 */
[----:B------:R-:W-:Y:S02]  /*0820*/  CS2R R30, SRZ ;  /* 0x00000000001e7805 */ /* 0x000fe4000001ff00 */
        /* <DEDUP_REMOVED lines=9> */
[----:B------:R-:W-:Y:S01]  /*08c0*/  CS2R R60, SRZ ;  /* 0x00000000003c7805 */ /* 0x000fe2000001ff00 */
[----:B0-----:R-:W-:Y:S01]  /*08d0*/  IMAD.SHL.U32 R5, R3, 0x40000, RZ ;  /* 0x0004000003057824 */ /* 0x001fe200078e00ff */
[----:B------:R-:W-:Y:S01]  /*08e0*/  CS2R R62, SRZ ;  /* 0x00000000003e7805 */ /* 0x000fe2000001ff00 */
[----:B------:R-:W-:Y:S01]  /*08f0*/  IMAD R41, R40, 0x2, R3 ;  /* 0x0000000228297824 */ /* 0x000fe200078e0203 */
[----:B------:R-:W-:Y:S01]  /*0900*/  CS2R R64, SRZ ;  /* 0x0000000000407805 */ /* 0x000fe2000001ff00 */
[----:B-1----:R-:W-:Y:S01]  /*0910*/  IMAD R5, R2, 0x20000, R5 ;  /* 0x0002000002057824 */ /* 0x002fe200078e0205 */
[----:B------:R-:W-:Y:S01]  /*0920*/  CS2R R66, SRZ ;  /* 0x0000000000427805 */ /* 0x000fe2000001ff00 */
[----:B------:R-:W-:Y:S01]  /*0930*/  IMAD R41, R41, 0x2, R2 ;  /* 0x0000000229297824 */ /* 0x000fe200078e0202 */
[----:B------:R-:W-:-:S02]  /*0940*/  CS2R R68, SRZ ;  /* 0x0000000000447805 */ /* 0x000fc4000001ff00 */
[----:B--2---:R-:W-:Y:S02]  /*0950*/  SHF.L.U32 R88, R88, 0x4, RZ ;  /* 0x0000000458587819 */ /* 0x004fe400000006ff */
[----:B------:R-:W-:Y:S01]  /*0960*/  CS2R R70, SRZ ;  /* 0x0000000000467805 */ /* 0x000fe2000001ff00 */
[----:B------:R-:W-:Y:S01]  /*0970*/  IMAD.U32 R87, R41, 0x10000, RZ ;  /* 0x0001000029577824 */ /* 0x000fe200078e00ff */
[----:B------:R-:W-:Y:S02]  /*0980*/  CS2R R44, SRZ ;  /* 0x00000000002c7805 */ /* 0x000fe4000001ff00 */
[-C--:B------:R-:W-:Y:S02]  /*0990*/  LOP3.LUT R5, R5, R88.reuse, RZ, 0xfc, !PT ;  /* 0x0000005805057212 */ /* 0x080fe400078efcff */
[----:B------:R-:W-:Y:S01]  /*09a0*/  CS2R R46, SRZ ;  /* 0x00000000002e7805 */ /* 0x000fe2000001ff00 */
[----:B------:R-:W0:Y:S01]  /*09b0*/  LDCU.64 UR8, c[0x0][0x358] ;  /* 0x00006b00ff0877ac */ /* 0x000e220008000a00 */
[----:B------:R-:W-:Y:S01]  /*09c0*/  LOP3.LUT R87, R87, R88, RZ, 0xfc, !PT ;  /* 0x0000005857577212 */ /* 0x000fe200078efcff */
[----:B------:R-:W-:Y:S01]  /*09d0*/  IMAD R0, R0, 0x80000, R5 ;  /* 0x0008000000007824 */ /* 0x000fe200078e0205 */
[----:B------:R-:W-:Y:S01]  /*09e0*/  CS2R R4, SRZ ;  /* 0x0000000000047805 */ /* 0x000fe2000001ff00 */
[----:B------:R-:W1:Y:S01]  /*09f0*/  LDCU.64 UR10, c[0x0][0x388] ;  /* 0x00007100ff0a77ac */ /* 0x000e620008000a00 */
[----:B------:R-:W2:Y:S05]  /*0a00*/  LDCU.64 UR12, c[0x0][0x380] ;  /* 0x00007000ff0c77ac */ /* 0x000eaa0008000a00 */
.L_x_3:
[----:B------:R-:W-:Y:S01]  /*0a10*/  IMAD R40, R86, 0x400, R0 ;  /* 0x0000040056287824 */ /* 0x000fe200078e0200 */
[----:B------:R-:W3:Y:S08]  /*0a20*/  S2UR UR6, SR_CgaCtaId ;  /* 0x00000000000679c3 */ /* 0x000ef00000008800 */
[----:B------:R-:W-:Y:S01]  /*0a30*/  BAR.SYNC.DEFER_BLOCKING 0x0 ;  /* 0x0000000000007b1d */ /* 0x000fe20000010000 */
[----:B--2---:R-:W-:-:S04]  /*0a40*/  IADD3 R80, P0, PT, R40, UR12, RZ ;  /* 0x0000000c28507c10 */ /* 0x004fc8000ff1e0ff */
[----:B------:R-:W-:-:S05]  /*0a50*/  LEA.HI.X.SX32 R81, R40, UR13, 0x1, P0 ;  /* 0x0000000d28517c11 */ /* 0x000fca00080f0eff */
[----:B0-----:R-:W2:Y:S04]  /*0a60*/  LDG.E.128.CONSTANT R72, desc[UR8][R80.64] ;  /* 0x0000000850487981 */ /* 0x001ea8000c1e9d00 */
[----:B------:R-:W4:Y:S01]  /*0a70*/  LDG.E.128.CONSTANT R76, desc[UR8][R80.64+0x200] ;  /* 0x00020008504c7981 */ /* 0x000f22000c1e9d00 */
[----:B------:R-:W-:Y:S01]  /*0a80*/  IMAD.SHL.U32 R91, R2, 0x800, RZ ;  /* 0x00000800025b7824 */ /* 0x000fe200078e00ff */
[----:B------:R-:W-:Y:S02]  /*0a90*/  UMOV UR4, 0x400 ;  /* 0x0000040000047882 */ /* 0x000fe40000000000 */
[----:B------:R-:W5:Y:S01]  /*0aa0*/  LDG.E.128.CONSTANT R40, desc[UR8][R80.64+0x10000] ;  /* 0x0100000850287981 */ /* 0x000f62000c1e9d00 */
[----:B------:R-:W-:Y:S01]  /*0ab0*/  IMAD R89, R3, 0x1000, R91 ;  /* 0x0000100003597824 */ /* 0x000fe200078e025b */
[----:B---3--:R-:W-:-:S06]  /*0ac0*/  ULEA UR6, UR6, UR4, 0x18 ;  /* 0x0000000406067291 */ /* 0x008fcc000f8ec0ff */
[----:B------:R-:W-:-:S05]  /*0ad0*/  IADD3 R89, PT, PT, R89, UR6, R88 ;  /* 0x0000000659597c10 */ /* 0x000fca000fffe058 */
[----:B--2---:R0:W-:Y:S04]  /*0ae0*/  STS.128 [R89+0x1000], R72 ;  /* 0x0010004859007388 */ /* 0x0041e80000000c00 */
[----:B----4-:R2:W-:Y:S04]  /*0af0*/  STS.128 [R89+0x1200], R76 ;  /* 0x0012004c59007388 */ /* 0x0105e80000000c00 */
[----:B0-----:R1:W3:Y:S02]  /*0b00*/  LDG.E.128.CONSTANT R72, desc[UR8][R80.64+0x10200] ;  /* 0x0102000850487981 */ /* 0x0012e4000c1e9d00 */
[----:B-1----:R-:W-:-:S04]  /*0b10*/  IADD3 R80, P0, PT, R87, UR10, RZ ;  /* 0x0000000a57507c10 */ /* 0x002fc8000ff1e0ff */
[----:B------:R-:W-:-:S05]  /*0b20*/  LEA.HI.X.SX32 R81, R87, UR11, 0x1, P0 ;  /* 0x0000000b57517c11 */ /* 0x000fca00080f0eff */
[----:B--2---:R-:W2:Y:S04]  /*0b30*/  LDG.E.128.CONSTANT R76, desc[UR8][R80.64] ;  /* 0x00000008504c7981 */ /* 0x004ea8000c1e9d00 */
[----:B------:R-:W4:Y:S01]  /*0b40*/  LDG.E.128.CONSTANT R80, desc[UR8][R80.64+0x200] ;  /* 0x0002000850507981 */ /* 0x000f22000c1e9d00 */
[----:B------:R-:W0:Y:S01]  /*0b50*/  S2UR UR7, SR_SWINHI ;  /* 0x00000000000779c3 */ /* 0x000e220000002f00 */
[C---:B------:R-:W-:Y:S02]  /*0b60*/  IMAD R93, R3.reuse, 0x2, R2 ;  /* 0x00000002035d7824 */ /* 0x040fe400078e0202 */
[----:B-----5:R1:W-:Y:S01]  /*0b70*/  STS.128 [R89+0x1400], R40 ;  /* 0x0014002859007388 */ /* 0x0203e20000000c00 */
[----:B------:R-:W-:Y:S02]  /*0b80*/  IMAD R90, R3, 0x1000, R88 ;  /* 0x00001000035a7824 */ /* 0x000fe400078e0258 */
[----:B-1----:R-:W-:Y:S01]  /*0b90*/  LEA R40, R93, R88, 0xa ;  /* 0x000000585d287211 */ /* 0x002fe200078e50ff */
[----:B------:R-:W-:Y:S01]  /*0ba0*/  UMOV UR4, UR6 ;  /* 0x0000000600047c82 */ /* 0x000fe20008000000 */
[----:B0-----:R-:W-:Y:S01]  /*0bb0*/  UMOV UR5, UR7 ;  /* 0x0000000700057c82 */ /* 0x001fe20008000000 */
[----:B------:R-:W-:Y:S01]  /*0bc0*/  LOP3.LUT R91, R88, R91, RZ, 0xfc, !PT ;  /* 0x0000005b585b7212 */ /* 0x000fe200078efcff */
[----:B---3--:R0:W-:Y:S04]  /*0bd0*/  STS.128 [R89+0x1600], R72 ;  /* 0x0016004859007388 */ /* 0x0081e80000000c00 */
[----:B--2---:R-:W-:Y:S01]  /*0be0*/  STS.128 [R40+UR6], R76 ;  /* 0x0000004c28007988 */ /* 0x004fe20008000c06 */
[----:B0-----:R-:W-:-:S03]  /*0bf0*/  IADD3 R89, P0, PT, R90, UR4, RZ ;  /* 0x000000045a597c10 */ /* 0x001fc6000ff1e0ff */
[----:B----4-:R-:W-:Y:S01]  /*0c00*/  STS.128 [R40+UR6+0x200], R80 ;  /* 0x0002005028007988 */ /* 0x010fe20008000c06 */
[----:B------:R-:W-:Y:S01]  /*0c10*/  BAR.SYNC.DEFER_BLOCKING 0x0 ;  /* 0x0000000000007b1d */ /* 0x000fe20000010000 */
[----:B------:R-:W-:Y:S01]  /*0c20*/  IMAD.X R90, RZ, RZ, UR5, P0 ;  /* 0x00000005ff5a7e24 */ /* 0x000fe200080e06ff */
[----:B------:R-:W-:-:S05]  /*0c30*/  IADD3 R92, P0, PT, R89, 0x1000, RZ ;  /* 0x00001000595c7810 */ /* 0x000fca0007f1e0ff */
[----:B------:R-:W-:-:S05]  /*0c40*/  IMAD.X R93, RZ, RZ, R90, P0 ;  /* 0x000000ffff5d7224 */ /* 0x000fca00000e065a */
[----:B------:R-:W-:-:S05]  /*0c50*/  MOV R92, R92 ;  /* 0x0000005c005c7202 */ /* 0x000fca0000000f00 */
[----:B------:R-:W-:Y:S04]  /*0c60*/  LDSM.16.M88.4 R76, [R92] ;  /* 0x000000005c4c783b */ /* 0x000fe80000000200 */
[----:B------:R-:W0:Y:S04]  /*0c70*/  LDS.128 R72, [R91+UR6] ;  /* 0x000000065b487984 */ /* 0x000e280008000c00 */
[----:B------:R-:W1:Y:S01]  /*0c80*/  LDS.128 R40, [R91+UR6+0x400] ;  /* 0x000400065b287984 */ /* 0x000e620008000c00 */
[C---:B0-----:R-:W-:Y:S08]  /*0c90*/  IMMA.16832.S8.S8 R48, R76.reuse.ROW, R72.COL, R48 ;  /* 0x000000484c307237 */ /* 0x041ff00000405c30 */
[C---:B------:R-:W-:Y:S08]  /*0ca0*/  IMMA.16832.S8.S8 R32, R76.reuse.ROW, R74.COL, R32 ;  /* 0x0000004a4c207237 */ /* 0x040ff00000405c20 */
[C---:B-1----:R-:W-:Y:S08]  /*0cb0*/  IMMA.16832.S8.S8 R28, R76.reuse.ROW, R40.COL, R28 ;  /* 0x000000284c1c7237 */ /* 0x042ff00000405c1c */
[----:B------:R-:W-:Y:S01]  /*0cc0*/  IMMA.16832.S8.S8 R24, R76.ROW, R42.COL, R24 ;  /* 0x0000002a4c187237 */ /* 0x000fe20000405c18 */
[----:B------:R-:W-:-:S05]  /*0cd0*/  IADD3 R76, P0, PT, R89, 0x1400, RZ ;  /* 0x00001400594c7810 */ /* 0x000fca0007f1e0ff */
[----:B------:R-:W-:-:S05]  /*0ce0*/  IMAD.X R77, RZ, RZ, R90, P0 ;  /* 0x000000ffff4d7224 */ /* 0x000fca00000e065a */
[----:B------:R-:W-:-:S05]  /*0cf0*/  MOV R80, R76 ;  /* 0x0000004c00507202 */ /* 0x000fca0000000f00 */
[----:B------:R-:W0:Y:S02]  /*0d00*/  LDSM.16.M88.4 R76, [R80] ;  /* 0x00000000504c783b */ /* 0x000e240000000200 */
[C---:B0-----:R-:W-:Y:S08]  /*0d10*/  IMMA.16832.S8.S8 R20, R76.reuse.ROW, R72.COL, R20 ;  /* 0x000000484c147237 */ /* 0x041ff00000405c14 */
[C---:B------:R-:W-:Y:S08]  /*0d20*/  IMMA.16832.S8.S8 R16, R76.reuse.ROW, R74.COL, R16 ;  /* 0x0000004a4c107237 */ /* 0x040ff00000405c10 */
[C---:B------:R-:W-:Y:S08]  /*0d30*/  IMMA.16832.S8.S8 R12, R76.reuse.ROW, R40.COL, R12 ;  /* 0x000000284c0c7237 */ /* 0x040ff00000405c0c */
        /* <DEDUP_REMOVED lines=13> */
[----:B0-----:R-:W-:Y:S01]  /*0e10*/  IMMA.16832.S8.S8 R60, R76.ROW, R72.COL, R60 ;  /* 0x000000484c3c7237 */ /* 0x001fe20000405c3c */
[----:B------:R-:W-:-:S05]  /*0e20*/  IADD3 R72, P0, PT, R89, 0x1200, RZ ;  /* 0x0000120059487810 */ /* 0x000fca0007f1e0ff */
[----:B------:R-:W-:Y:S02]  /*0e30*/  IMAD.X R73, RZ, RZ, R90, P0 ;  /* 0x000000ffff497224 */ /* 0x000fe400000e065a */
[----:B------:R-:W-:Y:S03]  /*0e40*/  IMMA.16832.S8.S8 R68, R76.ROW, R40.COL, R68 ;  /* 0x000000284c447237 */ /* 0x000fe60000405c44 */
[----:B------:R-:W-:-:S05]  /*0e50*/  MOV R81, R72 ;  /* 0x0000004800517202 */ /* 0x000fca0000000f00 */
[C---:B------:R-:W-:Y:S01]  /*0e60*/  IMMA.16832.S8.S8 R64, R76.reuse.ROW, R74.COL, R64 ;  /* 0x0000004a4c407237 */ /* 0x040fe20000405c40 */
[----:B------:R-:W-:Y:S07]  /*0e70*/  LDS.128 R72, [R91+UR6+0x200] ;  /* 0x000200065b487984 */ /* 0x000fee0008000c00 */
[----:B------:R-:W-:Y:S01]  /*0e80*/  IMMA.16832.S8.S8 R40, R76.ROW, R42.COL, R44 ;  /* 0x0000002a4c287237 */ /* 0x000fe20000405c2c */
[----:B------:R-:W0:Y:S04]  /*0e90*/  LDSM.16.M88.4 R76, [R81] ;  /* 0x00000000514c783b */ /* 0x000e280000000200 */
[----:B------:R-:W1:Y:S03]  /*0ea0*/  LDS.128 R44, [R91+UR6+0x600] ;  /* 0x000600065b2c7984 */ /* 0x000e660008000c00 */
        /* <DEDUP_REMOVED lines=12> */
[----:B------:R-:W-:-:S02]  /*0f70*/  IADD3 R76, P0, PT, R89, 0x1a00, RZ ;  /* 0x00001a00594c7810 */ /* 0x000fc40007f1e0ff */
[----:B------:R-:W-:-:S03]  /*0f80*/  IADD3 R78, P1, PT, R89, 0x1e00, RZ ;  /* 0x00001e00594e7810 */ /* 0x000fc60007f3e0ff */
[--C-:B------:R-:W-:Y:S02]  /*0f90*/  IMAD.X R77, RZ, RZ, R90.reuse, P0 ;  /* 0x000000ffff4d7224 */ /* 0x100fe400000e065a */
[----:B------:R-:W-:-:S03]  /*0fa0*/  IMAD.X R79, RZ, RZ, R90, P1 ;  /* 0x000000ffff4f7224 */ /* 0x000fc600008e065a */
[----:B------:R-:W-:Y:S02]  /*0fb0*/  MOV R81, R76 ;  /* 0x0000004c00517202 */ /* 0x000fe40000000f00 */
[----:B------:R-:W-:-:S04]  /*0fc0*/  MOV R78, R78 ;  /* 0x0000004e004e7202 */ /* 0x000fc80000000f00 */
[----:B------:R-:W0:Y:S04]  /*0fd0*/  LDSM.16.M88.4 R80, [R81] ;  /* 0x000000005150783b */ /* 0x000e280000000200 */
[----:B------:R-:W1:Y:S01]  /*0fe0*/  LDSM.16.M88.4 R76, [R78] ;  /* 0x000000004e4c783b */ /* 0x000e620000000200 */
[----:B------:R-:W-:-:S05]  /*0ff0*/  VIADD R86, R86, 0x1 ;  /* 0x0000000156567836 */ /* 0x000fca0000000000 */
[----:B------:R-:W-:Y:S02]  /*1000*/  ISETP.NE.AND P0, PT, R86, 0x40, PT ;  /* 0x000000405600780c */ /* 0x000fe40003f05270 */
[----:B------:R-:W-:Y:S01]  /*1010*/  IADD3 R87, PT, PT, R87, 0x400, RZ ;  /* 0x0000040057577810 */ /* 0x000fe20007ffe0ff */
[C---:B0-----:R-:W-:Y:S08]  /*1020*/  IMMA.16832.S8.S8 R52, R80.reuse.ROW, R44.COL, R52 ;  /* 0x0000002c50347237 */ /* 0x041ff00000405c34 */
[----:B------:R-:W-:Y:S08]  /*1030*/  IMMA.16832.S8.S8 R56, R80.ROW, R46.COL, R56 ;  /* 0x0000002e50387237 */ /* 0x000ff00000405c38 */
[----:B-1----:R-:W-:Y:S08]  /*1040*/  IMMA.16832.S8.S8 R68, R76.ROW, R44.COL, R68 ;  /* 0x0000002c4c447237 */ /* 0x002ff00000405c44 */
[C---:B------:R-:W-:Y:S08]  /*1050*/  IMMA.16832.S8.S8 R36, R80.reuse.ROW, R72.COL, R36 ;  /* 0x0000004850247237 */ /* 0x040ff00000405c24 */
[----:B------:R-:W-:Y:S08]  /*1060*/  IMMA.16832.S8.S8 R4, R80.ROW, R74.COL, R4 ;  /* 0x0000004a50047237 */ /* 0x000ff00000405c04 */
[C---:B------:R-:W-:Y:S08]  /*1070*/  IMMA.16832.S8.S8 R60, R76.reuse.ROW, R72.COL, R60 ;  /* 0x000000484c3c7237 */ /* 0x040ff00000405c3c */
[C---:B------:R-:W-:Y:S08]  /*1080*/  IMMA.16832.S8.S8 R64, R76.reuse.ROW, R74.COL, R64 ;  /* 0x0000004a4c407237 */ /* 0x040ff00000405c40 */
[----:B------:R-:W-:Y:S01]  /*1090*/  IMMA.16832.S8.S8 R44, R76.ROW, R46.COL, R40 ;  /* 0x0000002e4c2c7237 */ /* 0x000fe20000405c28 */
[----:B------:R-:W-:-:S04]  /*10a0*/  NOP ;  /* 0x0000000000007918 */ /* 0x000fc80000000000 */
[----:B------:R-:W-:-:S15]  /*10b0*/  @P0 BRA `(.L_x_3) ;  /* 0xfffffff800540947 */ /* 0x000fde000383ffff */
[----:B------:R-:W0:Y:S01]  /*10c0*/  S2R R0, SR_TID.X ;  /* 0x0000000000007919 */ /* 0x000e220000002100 */
[----:B------:R-:W-:Y:S01]  /*10d0*/  IMAD.SHL.U32 R40, R2, 0x800, RZ ;  /* 0x0000080002287824 */ /* 0x000fe200078e00ff */
[----:B------:R-:W-:Y:S01]  /*10e0*/  LOP3.LUT R88, R88, 0x7c0, RZ, 0xc0, !PT ;  /* 0x000007c058587812 */ /* 0x000fe200078ec0ff */
[----:B------:R-:W-:Y:S02]  /*10f0*/  BAR.SYNC.DEFER_BLOCKING 0x0 ;  /* 0x0000000000007b1d */ /* 0x000fe40000010000 */
[----:B------:R-:W-:-:S04]  /*1100*/  IMAD R41, R3, 0x1000, R40 ;  /* 0x0000100003297824 */ /* 0x000fc800078e0228 */
[----:B------:R-:W-:Y:S02]  /*1110*/  IMAD R2, R2, -0x7e0, R41 ;  /* 0xfffff82002027824 */ /* 0x000fe400078e0229 */
[C---:B0-----:R-:W-:Y:S02]  /*1120*/  IMAD.SHL.U32 R40, R0.reuse, 0x2, RZ ;  /* 0x0000000200287824 */ /* 0x041fe400078e00ff */
[C---:B------:R-:W-:Y:S02]  /*1130*/  IMAD.SHL.U32 R74, R0.reuse, 0x4, RZ ;  /* 0x00000004004a7824 */ /* 0x040fe400078e00ff */
[----:B------:R-:W-:Y:S01]  /*1140*/  IMAD.SHL.U32 R0, R0, 0x100, RZ ;  /* 0x0000010000007824 */ /* 0x000fe200078e00ff */
[----:B------:R-:W-:-:S04]  /*1150*/  LOP3.LUT R41, R40, 0x6, RZ, 0xc0, !PT ;  /* 0x0000000628297812 */ /* 0x000fc800078ec0ff */
[----:B------:R-:W-:Y:S02]  /*1160*/  IADD3 R2, PT, PT, R41, R2, R88 ;  /* 0x0000000229027210 */ /* 0x000fe40007ffe058 */
[----:B------:R-:W-:Y:S02]  /*1170*/  LOP3.LUT R0, R0, 0x7000, RZ, 0xc0, !PT ;  /* 0x0000700000007812 */ /* 0x000fe400078ec0ff */
[----:B------:R-:W-:Y:S01]  /*1180*/  LEA R72, R2, UR6, 0x2 ;  /* 0x0000000602487c11 */ /* 0x000fe2000f8e10ff */
[C---:B------:R-:W-:Y:S02]  /*1190*/  IMAD R2, R3.reuse, 0x1000, R74 ;  /* 0x0000100003027824 */ /* 0x040fe400078e024a */
[----:B------:R-:W-:Y:S02]  /*11a0*/  IMAD.SHL.U32 R3, R3, 0x40000, RZ ;  /* 0x0004000003037824 */ /* 0x000fe400078e00ff */
[----:B------:R-:W-:Y:S01]  /*11b0*/  STS.64 [R72+0x3000], R48 ;  /* 0x0030003048007388 */ /* 0x000fe20000000a00 */
[----:B------:R-:W-:Y:S01]  /*11c0*/  LEA R2, R2, UR6, 0x2 ;  /* 0x0000000602027c11 */ /* 0x000fe2000f8e10ff */
[----:B------:R-:W-:Y:S01]  /*11d0*/  IMAD R84, R84, 0x80000, R3 ;  /* 0x0008000054547824 */ /* 0x000fe200078e0203 */
[----:B------:R-:W-:Y:S01]  /*11e0*/  LOP3.LUT R3, R74, 0x3c, RZ, 0xc0, !PT ;  /* 0x0000003c4a037812 */ /* 0x000fe200078ec0ff */
[----:B------:R-:W-:Y:S02]  /*11f0*/  STS.64 [R72+0x3800], R50 ;  /* 0x0038003248007388 */ /* 0x000fe40000000a00 */
[----:B------:R-:W-:-:S02]  /*1200*/  IMAD R84, R85, 0x40, R84 ;  /* 0x0000004055547824 */ /* 0x000fc400078e0254 */
[----:B------:R-:W-:Y:S03]  /*1210*/  STS.64 [R72+0x3020], R32 ;  /* 0x0030202048007388 */ /* 0x000fe60000000a00 */
[----:B------:R-:W-:Y:S01]  /*1220*/  IADD3 R3, PT, PT, R3, R84, R0 ;  /* 0x0000005403037210 */ /* 0x000fe20007ffe000 */
[----:B------:R-:W-:Y:S04]  /*1230*/  STS.64 [R72+0x3820], R34 ;  /* 0x0038202248007388 */ /* 0x000fe80000000a00 */
        /* <DEDUP_REMOVED lines=14> */
[----:B------:R0:W-:Y:S04]  /*1320*/  STS.64 [R72+0x5020], R4 ;  /* 0x0050200448007388 */ /* 0x0001e80000000a00 */
[----:B------:R-:W-:Y:S04]  /*1330*/  STS.64 [R72+0x5820], R6 ;  /* 0x0058200648007388 */ /* 0x000fe80000000a00 */
[----:B------:R-:W-:Y:S04]  /*1340*/  STS.64 [R72+0x5040], R52 ;  /* 0x0050403448007388 */ /* 0x000fe80000000a00 */
[----:B------:R-:W-:Y:S01]  /*1350*/  STS.64 [R72+0x5840], R54 ;  /* 0x0058403648007388 */ /* 0x000fe20000000a00 */
[----:B0-----:R-:W0:Y:S03]  /*1360*/  LDC.64 R4, c[0x0][0x390] ;  /* 0x0000e400ff047b82 */ /* 0x001e260000000a00 */
[----:B------:R-:W-:Y:S04]  /*1370*/  STS.64 [R72+0x5060], R56 ;  /* 0x0050603848007388 */ /* 0x000fe80000000a00 */
[----:B------:R-:W-:Y:S04]  /*1380*/  STS.64 [R72+0x5860], R58 ;  /* 0x0058603a48007388 */ /* 0x000fe80000000a00 */
[----:B------:R-:W-:Y:S04]  /*1390*/  STS.64 [R72+0x6000], R60 ;  /* 0x0060003c48007388 */ /* 0x000fe80000000a00 */
[----:B------:R-:W-:Y:S04]  /*13a0*/  STS.64 [R72+0x6800], R62 ;  /* 0x0068003e48007388 */ /* 0x000fe80000000a00 */
[----:B------:R-:W-:Y:S04]  /*13b0*/  STS.64 [R72+0x6020], R64 ;  /* 0x0060204048007388 */ /* 0x000fe80000000a00 */
[----:B------:R-:W-:Y:S01]  /*13c0*/  STS.64 [R72+0x6820], R66 ;  /* 0x0068204248007388 */ /* 0x000fe20000000a00 */
[----:B0-----:R-:W-:-:S03]  /*13d0*/  IMAD.WIDE.U32 R4, R3, 0x4, R4 ;  /* 0x0000000403047825 */ /* 0x001fc600078e0004 */
[----:B------:R-:W-:Y:S04]  /*13e0*/  STS.64 [R72+0x6040], R68 ;  /* 0x0060404448007388 */ /* 0x000fe80000000a00 */
[----:B------:R-:W-:Y:S04]  /*13f0*/  STS.64 [R72+0x6840], R70 ;  /* 0x0068404648007388 */ /* 0x000fe80000000a00 */
[----:B------:R-:W-:Y:S04]  /*1400*/  STS.64 [R72+0x6060], R44 ;  /* 0x0060602c48007388 */ /* 0x000fe80000000a00 */
[----:B------:R-:W-:Y:S01]  /*1410*/  STS.64 [R72+0x6860], R46 ;  /* 0x0068602e48007388 */ /* 0x000fe20000000a00 */
[----:B------:R-:W-:Y:S06]  /*1420*/  BAR.SYNC.DEFER_BLOCKING 0x0 ;  /* 0x0000000000007b1d */ /* 0x000fec0000010000 */
[----:B------:R-:W0:Y:S04]  /*1430*/  LDS.128 R52, [R2+0x3000] ;  /* 0x0030000002347984 */ /* 0x000e280000000c00 */
[----:B------:R-:W1:Y:S04]  /*1440*/  LDS.128 R48, [R2+0x3200] ;  /* 0x0032000002307984 */ /* 0x000e680000000c00 */
[----:B------:R-:W2:Y:S04]  /*1450*/  LDS.128 R40, [R2+0x3400] ;  /* 0x0034000002287984 */ /* 0x000ea80000000c00 */
[----:B------:R-:W3:Y:S04]  /*1460*/  LDS.128 R36, [R2+0x3600] ;  /* 0x0036000002247984 */ /* 0x000ee80000000c00 */
[----:B------:R-:W4:Y:S04]  /*1470*/  LDS.128 R32, [R2+0x3800] ;  /* 0x0038000002207984 */ /* 0x000f280000000c00 */
[----:B------:R-:W5:Y:S04]  /*1480*/  LDS.128 R28, [R2+0x3a00] ;  /* 0x003a0000021c7984 */ /* 0x000f680000000c00 */
[----:B------:R-:W5:Y:S04]  /*1490*/  LDS.128 R24, [R2+0x3c00] ;  /* 0x003c000002187984 */ /* 0x000f680000000c00 */
[----:B------:R-:W5:Y:S04]  /*14a0*/  LDS.128 R20, [R2+0x3e00] ;  /* 0x003e000002147984 */ /* 0x000f680000000c00 */
[----:B------:R-:W5:Y:S04]  /*14b0*/  LDS.128 R16, [R2+0x4000] ;  /* 0x0040000002107984 */ /* 0x000f680000000c00 */
[----:B------:R-:W5:Y:S04]  /*14c0*/  LDS.128 R12, [R2+0x4200] ;  /* 0x00420000020c7984 */ /* 0x000f680000000c00 */
[----:B------:R-:W5:Y:S04]  /*14d0*/  LDS.128 R8, [R2+0x4400] ;  /* 0x0044000002087984 */ /* 0x000f680000000c00 */
[----:B0-----:R-:W-:Y:S04]  /*14e0*/  STG.E.128 desc[UR8][R4.64], R52 ;  /* 0x0000003404007986 */ /* 0x001fe8000c101d08 */
[----:B-1----:R-:W-:Y:S04]  /*14f0*/  STG.E.128 desc[UR8][R4.64+0x8000], R48 ;  /* 0x0080003004007986 */ /* 0x002fe8000c101d08 */
[----:B--2---:R-:W-:Y:S04]  /*1500*/  STG.E.128 desc[UR8][R4.64+0x10000], R40 ;  /* 0x0100002804007986 */ /* 0x004fe8000c101d08 */
[----:B---3--:R-:W-:Y:S04]  /*1510*/  STG.E.128 desc[UR8][R4.64+0x18000], R36 ;  /* 0x0180002404007986 */ /* 0x008fe8000c101d08 */
[----:B----4-:R-:W-:Y:S04]  /*1520*/  STG.E.128 desc[UR8][R4.64+0x20000], R32 ;  /* 0x0200002004007986 */ /* 0x010fe8000c101d08 */
[----:B-----5:R-:W-:Y:S04]  /*1530*/  STG.E.128 desc[UR8][R4.64+0x28000], R28 ;  /* 0x0280001c04007986 */ /* 0x020fe8000c101d08 */
[----:B------:R-:W-:Y:S04]  /*1540*/  STG.E.128 desc[UR8][R4.64+0x30000], R24 ;  /* 0x0300001804007986 */ /* 0x000fe8000c101d08 */
[----:B------:R-:W-:Y:S04]  /*1550*/  STG.E.128 desc[UR8][R4.64+0x38000], R20 ;  /* 0x0380001404007986 */ /* 0x000fe8000c101d08 */
[----:B------:R-:W-:Y:S04]  /*1560*/  STG.E.128 desc[UR8][R4.64+0x40000], R16 ;  /* 0x0400001004007986 */ /* 0x000fe8000c101d08 */
[----:B------:R-:W-:Y:S04]  /*1570*/  STG.E.128 desc[UR8][R4.64+0x48000], R12 ;  /* 0x0480000c04007986 */ /* 0x000fe8000c101d08 */
[----:B------:R-:W-:Y:S04]  /*1580*/  STG.E.128 desc[UR8][R4.64+0x50000], R8 ;  /* 0x0500000804007986 */ /* 0x000fe8000c101d08 */
        /* <DEDUP_REMOVED lines=41> */
[----:B------:R-:W-:Y:S01]  /*1820*/  STG.E.128 desc[UR8][R4.64+0xf8000], R88 ;  /* 0x0f80005804007986 */ /* 0x000fe2000c101d08 */
[----:B------:R-:W-:Y:S05]  /*1830*/  EXIT ;  /* 0x000000000000794d */ /* 0x000fea0003800000 */
.L_x_4:
[----:B------:R-:W-:-:S00]  /*1840*/  BRA `(.L_x_4) ;  /* 0xfffffffc00fc7947 */ /* 0x000fc0000383ffff */
[----:B------:R-:W-:-:S00]  /*1850*/  NOP ;  /* 0x0000000000007918 */ /* 0x000fc00000000000 */
        /* <DEDUP_REMOVED lines=10> */
.L_x_5:


//--------------------- .nv.shared.matmul_m4096n4096k4096_i8xi8_tcx128x64x64w64x32_kernel --------------------------
	.section	.nv.shared.matmul_m4096n4096k4096_i8xi8_tcx128x64x64w64x32_kernel,"aw",@nobits
	.sectionflags	@""
	.align	16
	.zero		1024


//--------------------- .nv.shared.reserved.0     --------------------------
	.section	.nv.shared.reserved.0,"aw",@nobits
	.weak		__nv_reservedSMEM_offset_0_alias
	.size		__nv_reservedSMEM_offset_0_alias, 0, 64
	.other		__nv_reservedSMEM_offset_0_alias,@"STO_CUDA_RESERVED_SHARED STV_DEFAULT"
__nv_reservedSMEM_offset_0_alias:
	.zero		0
	.zero		64


//--------------------- .nv.constant0.matmul_m4096n4096k4096_i8xi8_tcx128x64x64w64x32_kernel --------------------------
	.section	.nv.constant0.matmul_m4096n4096k4096_i8xi8_tcx128x64x64w64x32_kernel,"a",@progbits
	.sectionflags	@""
	.align	4
.nv.constant0.matmul_m4096n4096k4096_i8xi8_tcx128x64x64w64x32_kernel:
	.zero		920


//--------------------- SYMBOLS --------------------------

	.type		.nv.reservedSmem.offset0,@object
	.size		.nv.reservedSmem.offset0,0x4
	.type		.nv.reservedSmem.cap,@object
	.size		.nv.reservedSmem.cap,0x4
